//
// Generated by NVIDIA NVVM Compiler
//
// Compiler Build ID: CL-36424714
// Cuda compilation tools, release 13.0, V13.0.88
// Based on NVVM 20.0.0
//

.version 9.0
.target sm_100
.address_size 64

	// .globl	_Z11somaVetoresPiS_S_i
.extern .func  (.param .b32 func_retval0) vprintf
(
	.param .b64 vprintf_param_0,
	.param .b64 vprintf_param_1
)
;
.global .align 1 .b8 $str[18] = {84, 104, 114, 101, 97, 100, 73, 100, 120, 46, 120, 32, 61, 32, 37, 100, 10};

.visible .entry _Z11somaVetoresPiS_S_i(
	.param .u64 .ptr .align 1 _Z11somaVetoresPiS_S_i_param_0,
	.param .u64 .ptr .align 1 _Z11somaVetoresPiS_S_i_param_1,
	.param .u64 .ptr .align 1 _Z11somaVetoresPiS_S_i_param_2,
	.param .u32 _Z11somaVetoresPiS_S_i_param_3
)
{
	.local .align 8 .b8 	__local_depot0[8];
	.reg .b64 	%SP;
	.reg .b64 	%SPL;
	.reg .pred 	%p<2>;
	.reg .b32 	%r<8>;
	.reg .b64 	%rd<15>;

	mov.u64 	%SPL, __local_depot0;
	cvta.local.u64 	%SP, %SPL;
	ld.param.u64 	%rd1, [_Z11somaVetoresPiS_S_i_param_0];
	ld.param.u64 	%rd2, [_Z11somaVetoresPiS_S_i_param_1];
	ld.param.u64 	%rd3, [_Z11somaVetoresPiS_S_i_param_2];
	ld.param.u32 	%r2, [_Z11somaVetoresPiS_S_i_param_3];
	add.u64 	%rd4, %SP, 0;
	add.u64 	%rd5, %SPL, 0;
	mov.u32 	%r1, %tid.x;
	st.local.u32 	[%rd5], %r1;
	mov.u64 	%rd6, $str;
	cvta.global.u64 	%rd7, %rd6;
	{ // callseq 0, 0
	.param .b64 param0;
	st.param.b64 	[param0], %rd7;
	.param .b64 param1;
	st.param.b64 	[param1], %rd4;
	.param .b32 retval0;
	call.uni (retval0), 
	vprintf, 
	(
	param0, 
	param1
	);
	ld.param.b32 	%r3, [retval0];
	} // callseq 0
	setp.ge.s32 	%p1, %r1, %r2;
	@%p1 bra 	$L__BB0_2;
	cvta.to.global.u64 	%rd8, %rd1;
	cvta.to.global.u64 	%rd9, %rd2;
	cvta.to.global.u64 	%rd10, %rd3;
	mul.wide.u32 	%rd11, %r1, 4;
	add.s64 	%rd12, %rd8, %rd11;
	ld.global.u32 	%r5, [%rd12];
	add.s64 	%rd13, %rd9, %rd11;
	ld.global.u32 	%r6, [%rd13];
	add.s32 	%r7, %r6, %r5;
	add.s64 	%rd14, %rd10, %rd11;
	st.global.u32 	[%rd14], %r7;
$L__BB0_2:
	ret;

}


// ===== COMPILED SASS (sm_100) =====

	.target	sm_100

	.elftype	@"ET_EXEC"


//--------------------- .note.nv.tkinfo           --------------------------
	.section	.note.nv.tkinfo,"",@"SHT_NOTE"
	.sectionflags	@"SHF_NOTE_NV_TKINFO"
	.tkinfo
        /*0018*/ 	.word	0x00000002
        /*0030*/ 	.string	""
        /*0030*/ 	.string	"ptxas"
        /*0030*/ 	.string	"Cuda compilation tools, release 13.0, V13.0.88"
        /*0030*/ 	.string	"Build cuda_13.0.r13.0/compiler.36424714_0"
        /*0030*/ 	.string	"-arch sm_100 -m 64 "



//--------------------- .note.nv.cuinfo           --------------------------
	.section	.note.nv.cuinfo,"",@"SHT_NOTE"
	.sectionflags	@"SHF_NOTE_NV_CUINFO"
        /*0018*/ 	.short	0x0002
        /*001a*/ 	.short	0x0064
        /*001c*/ 	.short	0x0082
	.zero		2


//--------------------- .nv.info                  --------------------------
	.section	.nv.info,"",@"SHT_CUDA_INFO"
	.align	4


	//----- nvinfo : EIATTR_REGCOUNT
	.align		4
        /*0000*/ 	.byte	0x04, 0x2f
        /*0002*/ 	.short	(.L_2 - .L_1)
	.align		4
.L_1:
        /*0004*/ 	.word	index@(_Z11somaVetoresPiS_S_i)
        /*0008*/ 	.word	0x00000018


	//----- nvinfo : EIATTR_FRAME_SIZE
	.align		4
.L_2:
        /*000c*/ 	.byte	0x04, 0x11
        /*000e*/ 	.short	(.L_4 - .L_3)
	.align		4
.L_3:
        /*0010*/ 	.word	index@(_Z11somaVetoresPiS_S_i)
        /*0014*/ 	.word	0x00000008


	//----- nvinfo : EIATTR_MIN_STACK_SIZE
	.align		4
.L_4:
        /*0018*/ 	.byte	0x04, 0x12
        /*001a*/ 	.short	(.L_6 - .L_5)
	.align		4
.L_5:
        /*001c*/ 	.word	index@(_Z11somaVetoresPiS_S_i)
        /*0020*/ 	.word	0x00000008
.L_6:


//--------------------- .nv.compat                --------------------------
	.section	.nv.compat,"",@"SHT_CUDA_COMPAT_INFO"
	.align	4
        /*0000*/ 	.byte	0x02, 0x09, 0x00, 0x00, 0x02, 0x02, 0x01, 0x00, 0x02, 0x05, 0x05, 0x00, 0x03, 0x07, 0x01, 0x01
        /*0010*/ 	.byte	0x02, 0x03, 0x00, 0x00, 0x02, 0x06, 0x01, 0x00, 0x04, 0x0b, 0x08, 0x00, 0x09, 0x00, 0x00, 0x00
        /*0020*/ 	.byte	0x00, 0x00, 0x00, 0x00


//--------------------- .nv.info._Z11somaVetoresPiS_S_i --------------------------
	.section	.nv.info._Z11somaVetoresPiS_S_i,"",@"SHT_CUDA_INFO"
	.sectionflags	@""
	.align	4


	//----- nvinfo : EIATTR_CUDA_API_VERSION
	.align		4
        /*0000*/ 	.byte	0x04, 0x37
        /*0002*/ 	.short	(.L_8 - .L_7)
.L_7:
        /*0004*/ 	.word	0x00000082


	//----- nvinfo : EIATTR_KPARAM_INFO
	.align		4
.L_8:
        /*0008*/ 	.byte	0x04, 0x17
        /*000a*/ 	.short	(.L_10 - .L_9)
.L_9:
        /*000c*/ 	.word	0x00000000
        /*0010*/ 	.short	0x0003
        /*0012*/ 	.short	0x0018
        /*0014*/ 	.byte	0x00, 0xf0, 0x11, 0x00


	//----- nvinfo : EIATTR_KPARAM_INFO
	.align		4
.L_10:
        /*0018*/ 	.byte	0x04, 0x17
        /*001a*/ 	.short	(.L_12 - .L_11)
.L_11:
        /*001c*/ 	.word	0x00000000
        /*0020*/ 	.short	0x0002
        /*0022*/ 	.short	0x0010
        /*0024*/ 	.byte	0x00, 0xf5, 0x21, 0x00


	//----- nvinfo : EIATTR_KPARAM_INFO
	.align		4
.L_12:
        /*0028*/ 	.byte	0x04, 0x17
        /*002a*/ 	.short	(.L_14 - .L_13)
.L_13:
        /*002c*/ 	.word	0x00000000
        /*0030*/ 	.short	0x0001
        /*0032*/ 	.short	0x0008
        /*0034*/ 	.byte	0x00, 0xf5, 0x21, 0x00


	//----- nvinfo : EIATTR_KPARAM_INFO
	.align		4
.L_14:
        /*0038*/ 	.byte	0x04, 0x17
        /*003a*/ 	.short	(.L_16 - .L_15)
.L_15:
        /*003c*/ 	.word	0x00000000
        /*0040*/ 	.short	0x0000
        /*0042*/ 	.short	0x0000
        /*0044*/ 	.byte	0x00, 0xf5, 0x21, 0x00


	//----- nvinfo : EIATTR_SPARSE_MMA_MASK
	.align		4
.L_16:
        /*0048*/ 	.byte	0x03, 0x50
        /*004a*/ 	.short	0x0000


	//----- nvinfo : EIATTR_MAXREG_COUNT
	.align		4
        /*004c*/ 	.byte	0x03, 0x1b
        /*004e*/ 	.short	0x00ff


	//----- nvinfo : EIATTR_EXTERNS
	.align		4
        /*0050*/ 	.byte	0x04, 0x0f
        /*0052*/ 	.short	(.L_18 - .L_17)


	//   ....[0]....
	.align		4
.L_17:
        /*0054*/ 	.word	index@(vprintf)


	//----- nvinfo : EIATTR_MERCURY_ISA_VERSION
	.align		4
.L_18:
        /*0058*/ 	.byte	0x03, 0x5f
        /*005a*/ 	.short	0x0101


	//----- nvinfo : EIATTR_VRC_CTA_INIT_COUNT
	.align		4
        /*005c*/ 	.byte	0x02, 0x4a
	.zero		1
	.zero		1


	//----- nvinfo : EIATTR_SYSCALL_OFFSETS
	.align		4
        /*0060*/ 	.byte	0x04, 0x46
        /*0062*/ 	.short	(.L_20 - .L_19)


	//   ....[0]....
.L_19:
        /*0064*/ 	.word	0x000000e0


	//----- nvinfo : EIATTR_EXIT_INSTR_OFFSETS
	.align		4
.L_20:
        /*0068*/ 	.byte	0x04, 0x1c
        /*006a*/ 	.short	(.L_22 - .L_21)


	//   ....[0]....
.L_21:
        /*006c*/ 	.word	0x00000110


	//   ....[1]....
        /*0070*/ 	.word	0x000001d0


	//----- nvinfo : EIATTR_CRS_STACK_SIZE
	.align		4
.L_22:
        /*0074*/ 	.byte	0x04, 0x1e
        /*0076*/ 	.short	(.L_24 - .L_23)
.L_23:
        /*0078*/ 	.word	0x00000000


	//----- nvinfo : EIATTR_CBANK_PARAM_SIZE
	.align		4
.L_24:
        /*007c*/ 	.byte	0x03, 0x19
        /*007e*/ 	.short	0x001c


	//----- nvinfo : EIATTR_PARAM_CBANK
	.align		4
        /*0080*/ 	.byte	0x04, 0x0a
        /*0082*/ 	.short	(.L_26 - .L_25)
	.align		4
.L_25:
        /*0084*/ 	.word	index@(.nv.constant0._Z11somaVetoresPiS_S_i)
        /*0088*/ 	.short	0x0380
        /*008a*/ 	.short	0x001c


	//----- nvinfo : EIATTR_SW_WAR
	.align		4
.L_26:
        /*008c*/ 	.byte	0x04, 0x36
        /*008e*/ 	.short	(.L_28 - .L_27)
.L_27:
        /*0090*/ 	.word	0x00000008
.L_28:


//--------------------- .nv.callgraph             --------------------------
	.section	.nv.callgraph,"",@"SHT_CUDA_CALLGRAPH"
	.align	4
	.sectionentsize	8
	.align		4
        /*0000*/ 	.word	0x00000000
	.align		4
        /*0004*/ 	.word	0xffffffff
	.align		4
        /*0008*/ 	.word	index@(_Z11somaVetoresPiS_S_i)
	.align		4
        /*000c*/ 	.word	index@(vprintf)
	.align		4
        /*0010*/ 	.word	0x00000000
	.align		4
        /*0014*/ 	.word	0xfffffffe
	.align		4
        /*0018*/ 	.word	0x00000000
	.align		4
        /*001c*/ 	.word	0xfffffffd
	.align		4
        /*0020*/ 	.word	0x00000000
	.align		4
        /*0024*/ 	.word	0xfffffffc


//--------------------- .nv.constant4             --------------------------
	.section	.nv.constant4,"a",@progbits
	.align	8
	.align		8
.nv.constant4:
        /*0000*/ 	.dword	vprintf
	.align		8
        /*0008*/ 	.dword	$str


//--------------------- .text._Z11somaVetoresPiS_S_i --------------------------
	.section	.text._Z11somaVetoresPiS_S_i,"ax",@progbits
	.align	128
        .global         _Z11somaVetoresPiS_S_i
        .type           _Z11somaVetoresPiS_S_i,@function
        .size           _Z11somaVetoresPiS_S_i,(.L_x_2 - _Z11somaVetoresPiS_S_i)
        .other          _Z11somaVetoresPiS_S_i,@"STO_CUDA_ENTRY STV_DEFAULT"
_Z11somaVetoresPiS_S_i:
.text._Z11somaVetoresPiS_S_i:
[----:B------:R-:W0:Y:S01]  /*0000*/  LDC R1, c[0x0][0x37c] ;  /* 0x0000df00ff017b82 */ /* 0x000e220000000800 */
[----:B------:R-:W1:Y:S01]  /*0010*/  S2R R2, SR_TID.X ;  /* 0x0000000000027919 */ /* 0x000e620000002100 */
[----:B0-----:R-:W-:Y:S01]  /*0020*/  VIADD R1, R1, 0xfffffff8 ;  /* 0xfffffff801017836 */ /* 0x001fe20000000000 */
[----:B------:R-:W-:Y:S01]  /*0030*/  MOV R0, 0x0 ;  /* 0x0000000000007802 */ /* 0x000fe20000000f00 */
[----:B------:R-:W0:Y:S04]  /*0040*/  LDCU UR4, c[0x0][0x2f8] ;  /* 0x00005f00ff0477ac */ /* 0x000e280008000800 */
[----:B------:R2:W3:Y:S01]  /*0050*/  LDC.64 R8, c[0x4][R0] ;  /* 0x0100000000087b82 */ /* 0x0004e20000000a00 */
[----:B------:R-:W4:Y:S01]  /*0060*/  LDCU.64 UR6, c[0x4][0x8] ;  /* 0x01000100ff0677ac */ /* 0x000f220008000a00 */
[----:B------:R-:W5:Y:S01]  /*0070*/  LDCU UR5, c[0x0][0x2fc] ;  /* 0x00005f80ff0577ac */ /* 0x000f620008000800 */
[----:B0-----:R-:W-:-:S02]  /*0080*/  IADD3 R6, P0, PT, R1, UR4, RZ ;  /* 0x0000000401067c10 */ /* 0x001fc4000ff1e0ff */
[----:B----4-:R-:W-:Y:S01]  /*0090*/  MOV R4, UR6 ;  /* 0x0000000600047c02 */ /* 0x010fe20008000f00 */
[----:B------:R-:W-:Y:S01]  /*00a0*/  IMAD.U32 R5, RZ, RZ, UR7 ;  /* 0x00000007ff057e24 */ /* 0x000fe2000f8e00ff */
[----:B-----5:R-:W-:Y:S01]  /*00b0*/  IADD3.X R7, PT, PT, RZ, UR5, RZ, P0, !PT ;  /* 0x00000005ff077c10 */ /* 0x020fe200087fe4ff */
[----:B-1----:R2:W-:Y:S08]  /*00c0*/  STL [R1], R2 ;  /* 0x0000000201007387 */ /* 0x0025f00000100800 */
[----:B------:R-:W-:-:S07]  /*00d0*/  LEPC R20, `(.L_x_0) ;  /* 0x000000001014794e */ /* 0x000fce0000000000 */
[----:B--23--:R-:W-:Y:S05]  /*00e0*/  CALL.ABS.NOINC R8 ;  /* 0x0000000008007343 */ /* 0x00cfea0003c00000 */
.L_x_0:
[----:B------:R-:W0:Y:S02]  /*00f0*/  LDCU UR4, c[0x0][0x398] ;  /* 0x00007300ff0477ac */ /* 0x000e240008000800 */
[----:B0-----:R-:W-:-:S13]  /*0100*/  ISETP.GE.AND P0, PT, R2, UR4, PT ;  /* 0x0000000402007c0c */ /* 0x001fda000bf06270 */
[----:B------:R-:W-:Y:S05]  /*0110*/  @P0 EXIT ;  /* 0x000000000000094d */ /* 0x000fea0003800000 */
[----:B------:R-:W0:Y:S01]  /*0120*/  LDC.64 R4, c[0x0][0x380] ;  /* 0x0000e000ff047b82 */ /* 0x000e220000000a00 */
[----:B------:R-:W1:Y:S07]  /*0130*/  LDCU.64 UR4, c[0x0][0x358] ;  /* 0x00006b00ff0477ac */ /* 0x000e6e0008000a00 */
[----:B------:R-:W2:Y:S08]  /*0140*/  LDC.64 R6, c[0x0][0x388] ;  /* 0x0000e200ff067b82 */ /* 0x000eb00000000a00 */
[----:B------:R-:W3:Y:S01]  /*0150*/  LDC.64 R8, c[0x0][0x390] ;  /* 0x0000e400ff087b82 */ /* 0x000ee20000000a00 */
[----:B0-----:R-:W-:-:S06]  /*0160*/  IMAD.WIDE.U32 R4, R2, 0x4, R4 ;  /* 0x0000000402047825 */ /* 0x001fcc00078e0004 */
[----:B-1----:R-:W4:Y:S01]  /*0170*/  LDG.E R4, desc[UR4][R4.64] ;  /* 0x0000000404047981 */ /* 0x002f22000c1e1900 */
[----:B--2---:R-:W-:-:S06]  /*0180*/  IMAD.WIDE.U32 R6, R2, 0x4, R6 ;  /* 0x0000000402067825 */ /* 0x004fcc00078e0006 */
[----:B------:R-:W4:Y:S01]  /*0190*/  LDG.E R7, desc[UR4][R6.64] ;  /* 0x0000000406077981 */ /* 0x000f22000c1e1900 */
[----:B---3--:R-:W-:-:S04]  /*01a0*/  IMAD.WIDE.U32 R2, R2, 0x4, R8 ;  /* 0x0000000402027825 */ /* 0x008fc800078e0008 */
[----:B----4-:R-:W-:-:S05]  /*01b0*/  IMAD.IADD R9, R4, 0x1, R7 ;  /* 0x0000000104097824 */ /* 0x010fca00078e0207 */
[----:B------:R-:W-:Y:S01]  /*01c0*/  STG.E desc[UR4][R2.64], R9 ;  /* 0x0000000902007986 */ /* 0x000fe2000c101904 */
[----:B------:R-:W-:Y:S05]  /*01d0*/  EXIT ;  /* 0x000000000000794d */ /* 0x000fea0003800000 */
.L_x_1:
[----:B------:R-:W-:-:S00]  /*01e0*/  BRA `(.L_x_1) ;  /* 0xfffffffc00fc7947 */ /* 0x000fc0000383ffff */
[----:B------:R-:W-:-:S00]  /*01f0*/  NOP ;  /* 0x0000000000007918 */ /* 0x000fc00000000000 */
        /* <DEDUP_REMOVED lines=8> */
.L_x_2:


//--------------------- .nv.global.init           --------------------------
	.section	.nv.global.init,"aw",@progbits
.nv.global.init:
	.type		$str,@object
	.size		$str,(.L_0 - $str)
$str:
        /*0000*/ 	.byte	0x54, 0x68, 0x72, 0x65, 0x61, 0x64, 0x49, 0x64, 0x78, 0x2e, 0x78, 0x20, 0x3d, 0x20, 0x25, 0x64
        /*0010*/ 	.byte	0x0a, 0x00
.L_0:


//--------------------- .nv.shared.reserved.0     --------------------------
	.section	.nv.shared.reserved.0,"aw",@nobits
	.weak		__nv_reservedSMEM_offset_0_alias
	.size		__nv_reservedSMEM_offset_0_alias, 0, 64
	.other		__nv_reservedSMEM_offset_0_alias,@"STO_CUDA_RESERVED_SHARED STV_DEFAULT"
__nv_reservedSMEM_offset_0_alias:
	.zero		0
	.zero		64


//--------------------- .nv.constant0._Z11somaVetoresPiS_S_i --------------------------
	.section	.nv.constant0._Z11somaVetoresPiS_S_i,"a",@progbits
	.sectionflags	@""
	.align	4
.nv.constant0._Z11somaVetoresPiS_S_i:
	.zero		924


//--------------------- SYMBOLS --------------------------

	.type		.nv.reservedSmem.offset0,@object
	.size		.nv.reservedSmem.offset0,0x4
	.type		vprintf,@function
